//
// Generated by NVIDIA NVVM Compiler
//
// Compiler Build ID: CL-36424714
// Cuda compilation tools, release 13.0, V13.0.88
// Based on NVVM 20.0.0
//

.version 9.0
.target sm_100
.address_size 64

	// .globl	_Z6vecGPUPfS_S_i

.visible .entry _Z6vecGPUPfS_S_i(
	.param .u64 .ptr .align 1 _Z6vecGPUPfS_S_i_param_0,
	.param .u64 .ptr .align 1 _Z6vecGPUPfS_S_i_param_1,
	.param .u64 .ptr .align 1 _Z6vecGPUPfS_S_i_param_2,
	.param .u32 _Z6vecGPUPfS_S_i_param_3
)
{
	.reg .pred 	%p<7>;
	.reg .b32 	%r<31>;
	.reg .b32 	%f<21>;
	.reg .b64 	%rd<25>;

	ld.param.u64 	%rd4, [_Z6vecGPUPfS_S_i_param_0];
	ld.param.u64 	%rd5, [_Z6vecGPUPfS_S_i_param_1];
	ld.param.u64 	%rd6, [_Z6vecGPUPfS_S_i_param_2];
	ld.param.u32 	%r12, [_Z6vecGPUPfS_S_i_param_3];
	cvta.to.global.u64 	%rd1, %rd6;
	cvta.to.global.u64 	%rd2, %rd5;
	cvta.to.global.u64 	%rd3, %rd4;
	mov.u32 	%r13, %ctaid.x;
	mov.u32 	%r14, %ntid.x;
	mov.u32 	%r15, %tid.x;
	mad.lo.s32 	%r29, %r13, %r14, %r15;
	mov.u32 	%r16, %nctaid.x;
	mul.lo.s32 	%r2, %r16, %r14;
	setp.ge.s32 	%p1, %r29, %r12;
	@%p1 bra 	$L__BB0_7;
	add.s32 	%r17, %r29, %r2;
	max.s32 	%r18, %r12, %r17;
	setp.lt.s32 	%p2, %r17, %r12;
	selp.u32 	%r19, 1, 0, %p2;
	add.s32 	%r20, %r17, %r19;
	sub.s32 	%r21, %r18, %r20;
	div.u32 	%r22, %r21, %r2;
	add.s32 	%r3, %r22, %r19;
	and.b32  	%r23, %r3, 3;
	setp.eq.s32 	%p3, %r23, 3;
	@%p3 bra 	$L__BB0_4;
	add.s32 	%r24, %r3, 1;
	and.b32  	%r25, %r24, 3;
	neg.s32 	%r27, %r25;
$L__BB0_3:
	.pragma "nounroll";
	mul.wide.s32 	%rd7, %r29, 4;
	add.s64 	%rd8, %rd1, %rd7;
	add.s64 	%rd9, %rd2, %rd7;
	add.s64 	%rd10, %rd3, %rd7;
	ld.global.f32 	%f1, [%rd10];
	ld.global.f32 	%f2, [%rd9];
	ld.global.f32 	%f3, [%rd8];
	fma.rn.f32 	%f4, %f1, %f2, %f3;
	st.global.f32 	[%rd8], %f4;
	add.s32 	%r29, %r29, %r2;
	add.s32 	%r27, %r27, 1;
	setp.ne.s32 	%p4, %r27, 0;
	@%p4 bra 	$L__BB0_3;
$L__BB0_4:
	setp.lt.u32 	%p5, %r3, 3;
	@%p5 bra 	$L__BB0_7;
	mul.wide.s32 	%rd15, %r2, 4;
	shl.b32 	%r26, %r2, 2;
$L__BB0_6:
	mul.wide.s32 	%rd11, %r29, 4;
	add.s64 	%rd12, %rd3, %rd11;
	ld.global.f32 	%f5, [%rd12];
	add.s64 	%rd13, %rd2, %rd11;
	ld.global.f32 	%f6, [%rd13];
	add.s64 	%rd14, %rd1, %rd11;
	ld.global.f32 	%f7, [%rd14];
	fma.rn.f32 	%f8, %f5, %f6, %f7;
	st.global.f32 	[%rd14], %f8;
	add.s64 	%rd16, %rd12, %rd15;
	ld.global.f32 	%f9, [%rd16];
	add.s64 	%rd17, %rd13, %rd15;
	ld.global.f32 	%f10, [%rd17];
	add.s64 	%rd18, %rd14, %rd15;
	ld.global.f32 	%f11, [%rd18];
	fma.rn.f32 	%f12, %f9, %f10, %f11;
	st.global.f32 	[%rd18], %f12;
	add.s64 	%rd19, %rd16, %rd15;
	ld.global.f32 	%f13, [%rd19];
	add.s64 	%rd20, %rd17, %rd15;
	ld.global.f32 	%f14, [%rd20];
	add.s64 	%rd21, %rd18, %rd15;
	ld.global.f32 	%f15, [%rd21];
	fma.rn.f32 	%f16, %f13, %f14, %f15;
	st.global.f32 	[%rd21], %f16;
	add.s64 	%rd22, %rd19, %rd15;
	ld.global.f32 	%f17, [%rd22];
	add.s64 	%rd23, %rd20, %rd15;
	ld.global.f32 	%f18, [%rd23];
	add.s64 	%rd24, %rd21, %rd15;
	ld.global.f32 	%f19, [%rd24];
	fma.rn.f32 	%f20, %f17, %f18, %f19;
	st.global.f32 	[%rd24], %f20;
	add.s32 	%r29, %r26, %r29;
	setp.lt.s32 	%p6, %r29, %r12;
	@%p6 bra 	$L__BB0_6;
$L__BB0_7:
	ret;

}


// ===== COMPILED SASS (sm_100) =====

	.target	sm_100

	.elftype	@"ET_EXEC"


//--------------------- .note.nv.tkinfo           --------------------------
	.section	.note.nv.tkinfo,"",@"SHT_NOTE"
	.sectionflags	@"SHF_NOTE_NV_TKINFO"
	.tkinfo
        /*0018*/ 	.word	0x00000002
        /*0030*/ 	.string	""
        /*0030*/ 	.string	"ptxas"
        /*0030*/ 	.string	"Cuda compilation tools, release 13.0, V13.0.88"
        /*0030*/ 	.string	"Build cuda_13.0.r13.0/compiler.36424714_0"
        /*0030*/ 	.string	"-arch sm_100 -m 64 "



//--------------------- .note.nv.cuinfo           --------------------------
	.section	.note.nv.cuinfo,"",@"SHT_NOTE"
	.sectionflags	@"SHF_NOTE_NV_CUINFO"
        /*0018*/ 	.short	0x0002
        /*001a*/ 	.short	0x0064
        /*001c*/ 	.short	0x0082
	.zero		2


//--------------------- .nv.info                  --------------------------
	.section	.nv.info,"",@"SHT_CUDA_INFO"
	.align	4


	//----- nvinfo : EIATTR_REGCOUNT
	.align		4
        /*0000*/ 	.byte	0x04, 0x2f
        /*0002*/ 	.short	(.L_1 - .L_0)
	.align		4
.L_0:
        /*0004*/ 	.word	index@(_Z6vecGPUPfS_S_i)
        /*0008*/ 	.word	0x0000001a


	//----- nvinfo : EIATTR_FRAME_SIZE
	.align		4
.L_1:
        /*000c*/ 	.byte	0x04, 0x11
        /*000e*/ 	.short	(.L_3 - .L_2)
	.align		4
.L_2:
        /*0010*/ 	.word	index@(_Z6vecGPUPfS_S_i)
        /*0014*/ 	.word	0x00000000


	//----- nvinfo : EIATTR_MIN_STACK_SIZE
	.align		4
.L_3:
        /*0018*/ 	.byte	0x04, 0x12
        /*001a*/ 	.short	(.L_5 - .L_4)
	.align		4
.L_4:
        /*001c*/ 	.word	index@(_Z6vecGPUPfS_S_i)
        /*0020*/ 	.word	0x00000000
.L_5:


//--------------------- .nv.compat                --------------------------
	.section	.nv.compat,"",@"SHT_CUDA_COMPAT_INFO"
	.align	4
        /*0000*/ 	.byte	0x02, 0x09, 0x00, 0x00, 0x02, 0x02, 0x01, 0x00, 0x02, 0x05, 0x05, 0x00, 0x03, 0x07, 0x01, 0x01
        /*0010*/ 	.byte	0x02, 0x03, 0x00, 0x00, 0x02, 0x06, 0x01, 0x00, 0x04, 0x0b, 0x08, 0x00, 0x09, 0x00, 0x00, 0x00
        /*0020*/ 	.byte	0x00, 0x00, 0x00, 0x00


//--------------------- .nv.info._Z6vecGPUPfS_S_i --------------------------
	.section	.nv.info._Z6vecGPUPfS_S_i,"",@"SHT_CUDA_INFO"
	.sectionflags	@""
	.align	4


	//----- nvinfo : EIATTR_CUDA_API_VERSION
	.align		4
        /*0000*/ 	.byte	0x04, 0x37
        /*0002*/ 	.short	(.L_7 - .L_6)
.L_6:
        /*0004*/ 	.word	0x00000082


	//----- nvinfo : EIATTR_KPARAM_INFO
	.align		4
.L_7:
        /*0008*/ 	.byte	0x04, 0x17
        /*000a*/ 	.short	(.L_9 - .L_8)
.L_8:
        /*000c*/ 	.word	0x00000000
        /*0010*/ 	.short	0x0003
        /*0012*/ 	.short	0x0018
        /*0014*/ 	.byte	0x00, 0xf0, 0x11, 0x00


	//----- nvinfo : EIATTR_KPARAM_INFO
	.align		4
.L_9:
        /*0018*/ 	.byte	0x04, 0x17
        /*001a*/ 	.short	(.L_11 - .L_10)
.L_10:
        /*001c*/ 	.word	0x00000000
        /*0020*/ 	.short	0x0002
        /*0022*/ 	.short	0x0010
        /*0024*/ 	.byte	0x00, 0xf5, 0x21, 0x00


	//----- nvinfo : EIATTR_KPARAM_INFO
	.align		4
.L_11:
        /*0028*/ 	.byte	0x04, 0x17
        /*002a*/ 	.short	(.L_13 - .L_12)
.L_12:
        /*002c*/ 	.word	0x00000000
        /*0030*/ 	.short	0x0001
        /*0032*/ 	.short	0x0008
        /*0034*/ 	.byte	0x00, 0xf5, 0x21, 0x00


	//----- nvinfo : EIATTR_KPARAM_INFO
	.align		4
.L_13:
        /*0038*/ 	.byte	0x04, 0x17
        /*003a*/ 	.short	(.L_15 - .L_14)
.L_14:
        /*003c*/ 	.word	0x00000000
        /*0040*/ 	.short	0x0000
        /*0042*/ 	.short	0x0000
        /*0044*/ 	.byte	0x00, 0xf5, 0x21, 0x00


	//----- nvinfo : EIATTR_SPARSE_MMA_MASK
	.align		4
.L_15:
        /*0048*/ 	.byte	0x03, 0x50
        /*004a*/ 	.short	0x0000


	//----- nvinfo : EIATTR_MAXREG_COUNT
	.align		4
        /*004c*/ 	.byte	0x03, 0x1b
        /*004e*/ 	.short	0x00ff


	//----- nvinfo : EIATTR_MERCURY_ISA_VERSION
	.align		4
        /*0050*/ 	.byte	0x03, 0x5f
        /*0052*/ 	.short	0x0101


	//----- nvinfo : EIATTR_VRC_CTA_INIT_COUNT
	.align		4
        /*0054*/ 	.byte	0x02, 0x4a
	.zero		1
	.zero		1


	//----- nvinfo : EIATTR_EXIT_INSTR_OFFSETS
	.align		4
        /*0058*/ 	.byte	0x04, 0x1c
        /*005a*/ 	.short	(.L_17 - .L_16)


	//   ....[0]....
.L_16:
        /*005c*/ 	.word	0x00000090


	//   ....[1]....
        /*0060*/ 	.word	0x000003b0


	//   ....[2]....
        /*0064*/ 	.word	0x00000620


	//----- nvinfo : EIATTR_CRS_STACK_SIZE
	.align		4
.L_17:
        /*0068*/ 	.byte	0x04, 0x1e
        /*006a*/ 	.short	(.L_19 - .L_18)
.L_18:
        /*006c*/ 	.word	0x00000000


	//----- nvinfo : EIATTR_CBANK_PARAM_SIZE
	.align		4
.L_19:
        /*0070*/ 	.byte	0x03, 0x19
        /*0072*/ 	.short	0x001c


	//----- nvinfo : EIATTR_PARAM_CBANK
	.align		4
        /*0074*/ 	.byte	0x04, 0x0a
        /*0076*/ 	.short	(.L_21 - .L_20)
	.align		4
.L_20:
        /*0078*/ 	.word	index@(.nv.constant0._Z6vecGPUPfS_S_i)
        /*007c*/ 	.short	0x0380
        /*007e*/ 	.short	0x001c


	//----- nvinfo : EIATTR_SW_WAR
	.align		4
.L_21:
        /*0080*/ 	.byte	0x04, 0x36
        /*0082*/ 	.short	(.L_23 - .L_22)
.L_22:
        /*0084*/ 	.word	0x00000008
.L_23:


//--------------------- .nv.callgraph             --------------------------
	.section	.nv.callgraph,"",@"SHT_CUDA_CALLGRAPH"
	.align	4
	.sectionentsize	8
	.align		4
        /*0000*/ 	.word	0x00000000
	.align		4
        /*0004*/ 	.word	0xffffffff
	.align		4
        /*0008*/ 	.word	0x00000000
	.align		4
        /*000c*/ 	.word	0xfffffffe
	.align		4
        /*0010*/ 	.word	0x00000000
	.align		4
        /*0014*/ 	.word	0xfffffffd
	.align		4
        /*0018*/ 	.word	0x00000000
	.align		4
        /*001c*/ 	.word	0xfffffffc


//--------------------- .text._Z6vecGPUPfS_S_i    --------------------------
	.section	.text._Z6vecGPUPfS_S_i,"ax",@progbits
	.align	128
        .global         _Z6vecGPUPfS_S_i
        .type           _Z6vecGPUPfS_S_i,@function
        .size           _Z6vecGPUPfS_S_i,(.L_x_5 - _Z6vecGPUPfS_S_i)
        .other          _Z6vecGPUPfS_S_i,@"STO_CUDA_ENTRY STV_DEFAULT"
_Z6vecGPUPfS_S_i:
.text._Z6vecGPUPfS_S_i:
[----:B------:R-:W-:Y:S01]  /*0000*/  LDC R1, c[0x0][0x37c] ;  /* 0x0000df00ff017b82 */ /* 0x000fe20000000800 */
[----:B------:R-:W0:Y:S07]  /*0010*/  S2R R3, SR_TID.X ;  /* 0x0000000000037919 */ /* 0x000e2e0000002100 */
[----:B------:R-:W0:Y:S01]  /*0020*/  S2UR UR4, SR_CTAID.X ;  /* 0x00000000000479c3 */ /* 0x000e220000002500 */
[----:B------:R-:W1:Y:S07]  /*0030*/  LDCU UR6, c[0x0][0x398] ;  /* 0x00007300ff0677ac */ /* 0x000e6e0008000800 */
[----:B------:R-:W0:Y:S01]  /*0040*/  LDC R0, c[0x0][0x360] ;  /* 0x0000d800ff007b82 */ /* 0x000e220000000800 */
[----:B------:R-:W2:Y:S01]  /*0050*/  LDCU UR5, c[0x0][0x370] ;  /* 0x00006e00ff0577ac */ /* 0x000ea20008000800 */
[----:B0-----:R-:W-:-:S02]  /*0060*/  IMAD R3, R0, UR4, R3 ;  /* 0x0000000400037c24 */ /* 0x001fc4000f8e0203 */
[----:B--2---:R-:W-:-:S03]  /*0070*/  IMAD R0, R0, UR5, RZ ;  /* 0x0000000500007c24 */ /* 0x004fc6000f8e02ff */
[----:B-1----:R-:W-:-:S13]  /*0080*/  ISETP.GE.AND P0, PT, R3, UR6, PT ;  /* 0x0000000603007c0c */ /* 0x002fda000bf06270 */
[----:B------:R-:W-:Y:S05]  /*0090*/  @P0 EXIT ;  /* 0x000000000000094d */ /* 0x000fea0003800000 */
[----:B------:R-:W0:Y:S01]  /*00a0*/  I2F.U32.RP R8, R0 ;  /* 0x0000000000087306 */ /* 0x000e220000209000 */
[----:B------:R-:W-:Y:S01]  /*00b0*/  IADD3 R2, PT, PT, R0, R3, RZ ;  /* 0x0000000300027210 */ /* 0x000fe20007ffe0ff */
[----:B------:R-:W1:Y:S01]  /*00c0*/  LDCU.64 UR4, c[0x0][0x358] ;  /* 0x00006b00ff0477ac */ /* 0x000e620008000a00 */
[----:B------:R-:W-:Y:S01]  /*00d0*/  IADD3 R9, PT, PT, RZ, -R0, RZ ;  /* 0x80000000ff097210 */ /* 0x000fe20007ffe0ff */
[----:B------:R-:W-:Y:S01]  /*00e0*/  BSSY.RECONVERGENT B0, `(.L_x_0) ;  /* 0x000002c000007945 */ /* 0x000fe20003800200 */
[C---:B------:R-:W-:Y:S02]  /*00f0*/  ISETP.GE.AND P0, PT, R2.reuse, UR6, PT ;  /* 0x0000000602007c0c */ /* 0x040fe4000bf06270 */
[----:B------:R-:W-:Y:S02]  /*0100*/  VIMNMX R7, PT, PT, R2, UR6, !PT ;  /* 0x0000000602077c48 */ /* 0x000fe4000ffe0100 */
[----:B------:R-:W-:Y:S02]  /*0110*/  SEL R6, RZ, 0x1, P0 ;  /* 0x00000001ff067807 */ /* 0x000fe40000000000 */
[----:B------:R-:W-:-:S02]  /*0120*/  ISETP.NE.U32.AND P2, PT, R0, RZ, PT ;  /* 0x000000ff0000720c */ /* 0x000fc40003f45070 */
[----:B------:R-:W-:Y:S01]  /*0130*/  IADD3 R7, PT, PT, R7, -R2, -R6 ;  /* 0x8000000207077210 */ /* 0x000fe20007ffe806 */
[----:B0-----:R-:W0:Y:S02]  /*0140*/  MUFU.RCP R8, R8 ;  /* 0x0000000800087308 */ /* 0x001e240000001000 */
[----:B0-----:R-:W-:-:S06]  /*0150*/  IADD3 R4, PT, PT, R8, 0xffffffe, RZ ;  /* 0x0ffffffe08047810 */ /* 0x001fcc0007ffe0ff */
[----:B------:R0:W2:Y:S02]  /*0160*/  F2I.FTZ.U32.TRUNC.NTZ R5, R4 ;  /* 0x0000000400057305 */ /* 0x0000a4000021f000 */
[----:B0-----:R-:W-:Y:S02]  /*0170*/  HFMA2 R4, -RZ, RZ, 0, 0 ;  /* 0x00000000ff047431 */ /* 0x001fe400000001ff */
[----:B--2---:R-:W-:-:S04]  /*0180*/  IMAD R9, R9, R5, RZ ;  /* 0x0000000509097224 */ /* 0x004fc800078e02ff */
[----:B------:R-:W-:-:S06]  /*0190*/  IMAD.HI.U32 R8, R5, R9, R4 ;  /* 0x0000000905087227 */ /* 0x000fcc00078e0004 */
[----:B------:R-:W-:-:S05]  /*01a0*/  IMAD.HI.U32 R5, R8, R7, RZ ;  /* 0x0000000708057227 */ /* 0x000fca00078e00ff */
[----:B------:R-:W-:-:S05]  /*01b0*/  IADD3 R2, PT, PT, -R5, RZ, RZ ;  /* 0x000000ff05027210 */ /* 0x000fca0007ffe1ff */
[----:B------:R-:W-:-:S05]  /*01c0*/  IMAD R7, R0, R2, R7 ;  /* 0x0000000200077224 */ /* 0x000fca00078e0207 */
[----:B------:R-:W-:-:S13]  /*01d0*/  ISETP.GE.U32.AND P0, PT, R7, R0, PT ;  /* 0x000000000700720c */ /* 0x000fda0003f06070 */
[----:B------:R-:W-:Y:S02]  /*01e0*/  @P0 IADD3 R7, PT, PT, -R0, R7, RZ ;  /* 0x0000000700070210 */ /* 0x000fe40007ffe1ff */
[----:B------:R-:W-:Y:S02]  /*01f0*/  @P0 IADD3 R5, PT, PT, R5, 0x1, RZ ;  /* 0x0000000105050810 */ /* 0x000fe40007ffe0ff */
[----:B------:R-:W-:-:S13]  /*0200*/  ISETP.GE.U32.AND P1, PT, R7, R0, PT ;  /* 0x000000000700720c */ /* 0x000fda0003f26070 */
[----:B------:R-:W-:Y:S02]  /*0210*/  @P1 IADD3 R5, PT, PT, R5, 0x1, RZ ;  /* 0x0000000105051810 */ /* 0x000fe40007ffe0ff */
[----:B------:R-:W-:-:S04]  /*0220*/  @!P2 LOP3.LUT R5, RZ, R0, RZ, 0x33, !PT ;  /* 0x00000000ff05a212 */ /* 0x000fc800078e33ff */
[----:B------:R-:W-:-:S04]  /*0230*/  IADD3 R2, PT, PT, R6, R5, RZ ;  /* 0x0000000506027210 */ /* 0x000fc80007ffe0ff */
[C---:B------:R-:W-:Y:S02]  /*0240*/  LOP3.LUT R4, R2.reuse, 0x3, RZ, 0xc0, !PT ;  /* 0x0000000302047812 */ /* 0x040fe400078ec0ff */
[----:B------:R-:W-:Y:S02]  /*0250*/  ISETP.GE.U32.AND P1, PT, R2, 0x3, PT ;  /* 0x000000030200780c */ /* 0x000fe40003f26070 */
[----:B------:R-:W-:-:S13]  /*0260*/  ISETP.NE.AND P0, PT, R4, 0x3, PT ;  /* 0x000000030400780c */ /* 0x000fda0003f05270 */
[----:B-1----:R-:W-:Y:S05]  /*0270*/  @!P0 BRA `(.L_x_1) ;  /* 0x0000000000488947 */ /* 0x002fea0003800000 */
[----:B------:R-:W0:Y:S01]  /*0280*/  LDC.64 R4, c[0x0][0x390] ;  /* 0x0000e400ff047b82 */ /* 0x000e220000000a00 */
[----:B------:R-:W-:-:S04]  /*0290*/  IADD3 R2, PT, PT, R2, 0x1, RZ ;  /* 0x0000000102027810 */ /* 0x000fc80007ffe0ff */
[----:B------:R-:W-:-:S03]  /*02a0*/  LOP3.LUT R2, R2, 0x3, RZ, 0xc0, !PT ;  /* 0x0000000302027812 */ /* 0x000fc600078ec0ff */
[----:B------:R-:W1:Y:S01]  /*02b0*/  LDC.64 R6, c[0x0][0x380] ;  /* 0x0000e000ff067b82 */ /* 0x000e620000000a00 */
[----:B------:R-:W-:-:S07]  /*02c0*/  IADD3 R2, PT, PT, -R2, RZ, RZ ;  /* 0x000000ff02027210 */ /* 0x000fce0007ffe1ff */
[----:B------:R-:W2:Y:S02]  /*02d0*/  LDC.64 R8, c[0x0][0x388] ;  /* 0x0000e200ff087b82 */ /* 0x000ea40000000a00 */
.L_x_2:
[----:B--2---:R-:W-:-:S04]  /*02e0*/  IMAD.WIDE R12, R3, 0x4, R8 ;  /* 0x00000004030c7825 */ /* 0x004fc800078e0208 */
[C---:B-1----:R-:W-:Y:S02]  /*02f0*/  IMAD.WIDE R14, R3.reuse, 0x4, R6 ;  /* 0x00000004030e7825 */ /* 0x042fe400078e0206 */
[----:B------:R-:W2:Y:S02]  /*0300*/  LDG.E R13, desc[UR4][R12.64] ;  /* 0x000000040c0d7981 */ /* 0x000ea4000c1e1900 */
[----:B0--3--:R-:W-:Y:S02]  /*0310*/  IMAD.WIDE R10, R3, 0x4, R4 ;  /* 0x00000004030a7825 */ /* 0x009fe400078e0204 */
[----:B------:R-:W2:Y:S04]  /*0320*/  LDG.E R14, desc[UR4][R14.64] ;  /* 0x000000040e0e7981 */ /* 0x000ea8000c1e1900 */
[----:B------:R-:W2:Y:S01]  /*0330*/  LDG.E R17, desc[UR4][R10.64] ;  /* 0x000000040a117981 */ /* 0x000ea2000c1e1900 */
[----:B------:R-:W-:-:S04]  /*0340*/  IADD3 R2, PT, PT, R2, 0x1, RZ ;  /* 0x0000000102027810 */ /* 0x000fc80007ffe0ff */
[----:B------:R-:W-:Y:S02]  /*0350*/  ISETP.NE.AND P0, PT, R2, RZ, PT ;  /* 0x000000ff0200720c */ /* 0x000fe40003f05270 */
[----:B------:R-:W-:Y:S01]  /*0360*/  IADD3 R3, PT, PT, R0, R3, RZ ;  /* 0x0000000300037210 */ /* 0x000fe20007ffe0ff */
[----:B--2---:R-:W-:-:S05]  /*0370*/  FFMA R17, R14, R13, R17 ;  /* 0x0000000d0e117223 */ /* 0x004fca0000000011 */
[----:B------:R3:W-:Y:S05]  /*0380*/  STG.E desc[UR4][R10.64], R17 ;  /* 0x000000110a007986 */ /* 0x0007ea000c101904 */
[----:B------:R-:W-:Y:S05]  /*0390*/  @P0 BRA `(.L_x_2) ;  /* 0xfffffffc00d00947 */ /* 0x000fea000383ffff */
.L_x_1:
[----:B------:R-:W-:Y:S05]  /*03a0*/  BSYNC.RECONVERGENT B0 ;  /* 0x0000000000007941 */ /* 0x000fea0003800200 */
.L_x_0:
[----:B------:R-:W-:Y:S05]  /*03b0*/  @!P1 EXIT ;  /* 0x000000000000994d */ /* 0x000fea0003800000 */
.L_x_3:
[----:B------:R-:W3:Y:S08]  /*03c0*/  LDC.64 R4, c[0x0][0x380] ;  /* 0x0000e000ff047b82 */ /* 0x000ef00000000a00 */
[----:B0-----:R-:W0:Y:S08]  /*03d0*/  LDC.64 R6, c[0x0][0x388] ;  /* 0x0000e200ff067b82 */ /* 0x001e300000000a00 */
[----:B------:R-:W1:Y:S01]  /*03e0*/  LDC.64 R8, c[0x0][0x390] ;  /* 0x0000e400ff087b82 */ /* 0x000e620000000a00 */
[----:B---3--:R-:W-:-:S05]  /*03f0*/  IMAD.WIDE R10, R3, 0x4, R4 ;  /* 0x00000004030a7825 */ /* 0x008fca00078e0204 */
[----:B------:R-:W2:Y:S01]  /*0400*/  LDG.E R2, desc[UR4][R10.64] ;  /* 0x000000040a027981 */ /* 0x000ea2000c1e1900 */
[----:B0-----:R-:W-:-:S05]  /*0410*/  IMAD.WIDE R12, R3, 0x4, R6 ;  /* 0x00000004030c7825 */ /* 0x001fca00078e0206 */
[----:B------:R-:W2:Y:S01]  /*0420*/  LDG.E R5, desc[UR4][R12.64] ;  /* 0x000000040c057981 */ /* 0x000ea2000c1e1900 */
[----:B-1----:R-:W-:-:S05]  /*0430*/  IMAD.WIDE R16, R3, 0x4, R8 ;  /* 0x0000000403107825 */ /* 0x002fca00078e0208 */
[----:B------:R-:W2:Y:S01]  /*0440*/  LDG.E R7, desc[UR4][R16.64] ;  /* 0x0000000410077981 */ /* 0x000ea2000c1e1900 */
[----:B------:R-:W-:-:S04]  /*0450*/  IMAD.WIDE R8, R0, 0x4, R16 ;  /* 0x0000000400087825 */ /* 0x000fc800078e0210 */
[----:B--2---:R-:W-:Y:S01]  /*0460*/  FFMA R19, R2, R5, R7 ;  /* 0x0000000502137223 */ /* 0x004fe20000000007 */
[----:B------:R-:W-:-:S04]  /*0470*/  IMAD.WIDE R4, R0, 0x4, R10 ;  /* 0x0000000400047825 */ /* 0x000fc800078e020a */
[C---:B------:R-:W-:Y:S01]  /*0480*/  IMAD.WIDE R6, R0.reuse, 0x4, R12 ;  /* 0x0000000400067825 */ /* 0x040fe200078e020c */
[----:B------:R0:W-:Y:S04]  /*0490*/  STG.E desc[UR4][R16.64], R19 ;  /* 0x0000001310007986 */ /* 0x0001e8000c101904 */
[----:B------:R-:W2:Y:S04]  /*04a0*/  LDG.E R2, desc[UR4][R4.64] ;  /* 0x0000000404027981 */ /* 0x000ea8000c1e1900 */
[----:B------:R-:W2:Y:S04]  /*04b0*/  LDG.E R15, desc[UR4][R6.64] ;  /* 0x00000004060f7981 */ /* 0x000ea8000c1e1900 */
[----:B------:R-:W2:Y:S01]  /*04c0*/  LDG.E R21, desc[UR4][R8.64] ;  /* 0x0000000408157981 */ /* 0x000ea2000c1e1900 */
[----:B------:R-:W-:-:S04]  /*04d0*/  IMAD.WIDE R10, R0, 0x4, R4 ;  /* 0x00000004000a7825 */ /* 0x000fc800078e0204 */
[----:B------:R-:W-:-:S04]  /*04e0*/  IMAD.WIDE R12, R0, 0x4, R6 ;  /* 0x00000004000c7825 */ /* 0x000fc800078e0206 */
[----:B--2---:R-:W-:Y:S01]  /*04f0*/  FFMA R21, R2, R15, R21 ;  /* 0x0000000f02157223 */ /* 0x004fe20000000015 */
[----:B------:R-:W-:-:S04]  /*0500*/  IMAD.WIDE R14, R0, 0x4, R8 ;  /* 0x00000004000e7825 */ /* 0x000fc800078e0208 */
[----:B------:R1:W-:Y:S04]  /*0510*/  STG.E desc[UR4][R8.64], R21 ;  /* 0x0000001508007986 */ /* 0x0003e8000c101904 */
[----:B------:R-:W2:Y:S04]  /*0520*/  LDG.E R2, desc[UR4][R10.64] ;  /* 0x000000040a027981 */ /* 0x000ea8000c1e1900 */
[----:B------:R-:W2:Y:S04]  /*0530*/  LDG.E R23, desc[UR4][R12.64] ;  /* 0x000000040c177981 */ /* 0x000ea8000c1e1900 */
[----:B0-----:R-:W2:Y:S01]  /*0540*/  LDG.E R17, desc[UR4][R14.64] ;  /* 0x000000040e117981 */ /* 0x001ea2000c1e1900 */
[----:B------:R-:W-:-:S04]  /*0550*/  IMAD.WIDE R4, R0, 0x4, R10 ;  /* 0x0000000400047825 */ /* 0x000fc800078e020a */
[----:B------:R-:W-:-:S04]  /*0560*/  IMAD.WIDE R6, R0, 0x4, R12 ;  /* 0x0000000400067825 */ /* 0x000fc800078e020c */
[----:B--2---:R-:W-:Y:S01]  /*0570*/  FFMA R23, R2, R23, R17 ;  /* 0x0000001702177223 */ /* 0x004fe20000000011 */
[----:B------:R-:W-:-:S04]  /*0580*/  IMAD.WIDE R16, R0, 0x4, R14 ;  /* 0x0000000400107825 */ /* 0x000fc800078e020e */
[----:B------:R0:W-:Y:S04]  /*0590*/  STG.E desc[UR4][R14.64], R23 ;  /* 0x000000170e007986 */ /* 0x0001e8000c101904 */
[----:B------:R-:W2:Y:S04]  /*05a0*/  LDG.E R4, desc[UR4][R4.64] ;  /* 0x0000000404047981 */ /* 0x000ea8000c1e1900 */
[----:B------:R-:W2:Y:S04]  /*05b0*/  LDG.E R7, desc[UR4][R6.64] ;  /* 0x0000000406077981 */ /* 0x000ea8000c1e1900 */
[----:B-1----:R-:W2:Y:S01]  /*05c0*/  LDG.E R9, desc[UR4][R16.64] ;  /* 0x0000000410097981 */ /* 0x002ea2000c1e1900 */
[----:B------:R-:W-:-:S04]  /*05d0*/  LEA R3, R0, R3, 0x2 ;  /* 0x0000000300037211 */ /* 0x000fc800078e10ff */
[----:B------:R-:W-:Y:S01]  /*05e0*/  ISETP.GE.AND P0, PT, R3, UR6, PT ;  /* 0x0000000603007c0c */ /* 0x000fe2000bf06270 */
[----:B--2---:R-:W-:-:S05]  /*05f0*/  FFMA R9, R4, R7, R9 ;  /* 0x0000000704097223 */ /* 0x004fca0000000009 */
[----:B------:R0:W-:Y:S07]  /*0600*/  STG.E desc[UR4][R16.64], R9 ;  /* 0x0000000910007986 */ /* 0x0001ee000c101904 */
[----:B------:R-:W-:Y:S05]  /*0610*/  @!P0 BRA `(.L_x_3) ;  /* 0xfffffffc00688947 */ /* 0x000fea000383ffff */
[----:B------:R-:W-:Y:S05]  /*0620*/  EXIT ;  /* 0x000000000000794d */ /* 0x000fea0003800000 */
.L_x_4:
[----:B------:R-:W-:-:S00]  /*0630*/  BRA `(.L_x_4) ;  /* 0xfffffffc00fc7947 */ /* 0x000fc0000383ffff */
[----:B------:R-:W-:-:S00]  /*0640*/  NOP ;  /* 0x0000000000007918 */ /* 0x000fc00000000000 */
        /* <DEDUP_REMOVED lines=11> */
.L_x_5:


//--------------------- .nv.shared.reserved.0     --------------------------
	.section	.nv.shared.reserved.0,"aw",@nobits
	.weak		__nv_reservedSMEM_offset_0_alias
	.size		__nv_reservedSMEM_offset_0_alias, 0, 64
	.other		__nv_reservedSMEM_offset_0_alias,@"STO_CUDA_RESERVED_SHARED STV_DEFAULT"
__nv_reservedSMEM_offset_0_alias:
	.zero		0
	.zero		64


//--------------------- .nv.constant0._Z6vecGPUPfS_S_i --------------------------
	.section	.nv.constant0._Z6vecGPUPfS_S_i,"a",@progbits
	.sectionflags	@""
	.align	4
.nv.constant0._Z6vecGPUPfS_S_i:
	.zero		924


//--------------------- SYMBOLS --------------------------

	.type		.nv.reservedSmem.offset0,@object
	.size		.nv.reservedSmem.offset0,0x4
